//
// Generated by NVIDIA NVVM Compiler
//
// Compiler Build ID: CL-36424714
// Cuda compilation tools, release 13.0, V13.0.88
// Based on NVVM 20.0.0
//

.version 9.0
.target sm_100
.address_size 64

	// .globl	_Z10hello_cudav
.extern .func  (.param .b32 func_retval0) vprintf
(
	.param .b64 vprintf_param_0,
	.param .b64 vprintf_param_1
)
;
.global .align 1 .b8 $str[13] = {72, 101, 108, 108, 111, 32, 67, 117, 100, 97, 32, 10};

.visible .entry _Z10hello_cudav()
{
	.reg .b32 	%r<3>;
	.reg .b64 	%rd<3>;

	mov.u64 	%rd1, $str;
	cvta.global.u64 	%rd2, %rd1;
	{ // callseq 0, 0
	.param .b64 param0;
	st.param.b64 	[param0], %rd2;
	.param .b64 param1;
	st.param.b64 	[param1], 0;
	.param .b32 retval0;
	call.uni (retval0), 
	vprintf, 
	(
	param0, 
	param1
	);
	ld.param.b32 	%r1, [retval0];
	} // callseq 0
	ret;

}


// ===== COMPILED SASS (sm_100) =====

	.target	sm_100

	.elftype	@"ET_EXEC"


//--------------------- .note.nv.tkinfo           --------------------------
	.section	.note.nv.tkinfo,"",@"SHT_NOTE"
	.sectionflags	@"SHF_NOTE_NV_TKINFO"
	.tkinfo
        /*0018*/ 	.word	0x00000002
        /*0030*/ 	.string	""
        /*0030*/ 	.string	"ptxas"
        /*0030*/ 	.string	"Cuda compilation tools, release 13.0, V13.0.88"
        /*0030*/ 	.string	"Build cuda_13.0.r13.0/compiler.36424714_0"
        /*0030*/ 	.string	"-arch sm_100 -m 64 "



//--------------------- .note.nv.cuinfo           --------------------------
	.section	.note.nv.cuinfo,"",@"SHT_NOTE"
	.sectionflags	@"SHF_NOTE_NV_CUINFO"
        /*0018*/ 	.short	0x0002
        /*001a*/ 	.short	0x0064
        /*001c*/ 	.short	0x0082
	.zero		2


//--------------------- .nv.info                  --------------------------
	.section	.nv.info,"",@"SHT_CUDA_INFO"
	.align	4


	//----- nvinfo : EIATTR_REGCOUNT
	.align		4
        /*0000*/ 	.byte	0x04, 0x2f
        /*0002*/ 	.short	(.L_2 - .L_1)
	.align		4
.L_1:
        /*0004*/ 	.word	index@(_Z10hello_cudav)
        /*0008*/ 	.word	0x00000018


	//----- nvinfo : EIATTR_FRAME_SIZE
	.align		4
.L_2:
        /*000c*/ 	.byte	0x04, 0x11
        /*000e*/ 	.short	(.L_4 - .L_3)
	.align		4
.L_3:
        /*0010*/ 	.word	index@(_Z10hello_cudav)
        /*0014*/ 	.word	0x00000000


	//----- nvinfo : EIATTR_MIN_STACK_SIZE
	.align		4
.L_4:
        /*0018*/ 	.byte	0x04, 0x12
        /*001a*/ 	.short	(.L_6 - .L_5)
	.align		4
.L_5:
        /*001c*/ 	.word	index@(_Z10hello_cudav)
        /*0020*/ 	.word	0x00000000
.L_6:


//--------------------- .nv.compat                --------------------------
	.section	.nv.compat,"",@"SHT_CUDA_COMPAT_INFO"
	.align	4
        /*0000*/ 	.byte	0x02, 0x09, 0x00, 0x00, 0x02, 0x02, 0x01, 0x00, 0x02, 0x05, 0x05, 0x00, 0x03, 0x07, 0x01, 0x01
        /*0010*/ 	.byte	0x02, 0x03, 0x00, 0x00, 0x02, 0x06, 0x01, 0x00, 0x04, 0x0b, 0x08, 0x00, 0x09, 0x00, 0x00, 0x00
        /*0020*/ 	.byte	0x00, 0x00, 0x00, 0x00


//--------------------- .nv.info._Z10hello_cudav  --------------------------
	.section	.nv.info._Z10hello_cudav,"",@"SHT_CUDA_INFO"
	.sectionflags	@""
	.align	4


	//----- nvinfo : EIATTR_CUDA_API_VERSION
	.align		4
        /*0000*/ 	.byte	0x04, 0x37
        /*0002*/ 	.short	(.L_8 - .L_7)
.L_7:
        /*0004*/ 	.word	0x00000082


	//----- nvinfo : EIATTR_SPARSE_MMA_MASK
	.align		4
.L_8:
        /*0008*/ 	.byte	0x03, 0x50
        /*000a*/ 	.short	0x0000


	//----- nvinfo : EIATTR_MAXREG_COUNT
	.align		4
        /*000c*/ 	.byte	0x03, 0x1b
        /*000e*/ 	.short	0x00ff


	//----- nvinfo : EIATTR_EXTERNS
	.align		4
        /*0010*/ 	.byte	0x04, 0x0f
        /*0012*/ 	.short	(.L_10 - .L_9)


	//   ....[0]....
	.align		4
.L_9:
        /*0014*/ 	.word	index@(vprintf)


	//----- nvinfo : EIATTR_MERCURY_ISA_VERSION
	.align		4
.L_10:
        /*0018*/ 	.byte	0x03, 0x5f
        /*001a*/ 	.short	0x0101


	//----- nvinfo : EIATTR_VRC_CTA_INIT_COUNT
	.align		4
        /*001c*/ 	.byte	0x02, 0x4a
	.zero		1
	.zero		1


	//----- nvinfo : EIATTR_SYSCALL_OFFSETS
	.align		4
        /*0020*/ 	.byte	0x04, 0x46
        /*0022*/ 	.short	(.L_12 - .L_11)


	//   ....[0]....
.L_11:
        /*0024*/ 	.word	0x00000080


	//----- nvinfo : EIATTR_EXIT_INSTR_OFFSETS
	.align		4
.L_12:
        /*0028*/ 	.byte	0x04, 0x1c
        /*002a*/ 	.short	(.L_14 - .L_13)


	//   ....[0]....
.L_13:
        /*002c*/ 	.word	0x00000090


	//----- nvinfo : EIATTR_SW_WAR
	.align		4
.L_14:
        /*0030*/ 	.byte	0x04, 0x36
        /*0032*/ 	.short	(.L_16 - .L_15)
.L_15:
        /*0034*/ 	.word	0x00000008
.L_16:


//--------------------- .nv.callgraph             --------------------------
	.section	.nv.callgraph,"",@"SHT_CUDA_CALLGRAPH"
	.align	4
	.sectionentsize	8
	.align		4
        /*0000*/ 	.word	0x00000000
	.align		4
        /*0004*/ 	.word	0xffffffff
	.align		4
        /*0008*/ 	.word	index@(_Z10hello_cudav)
	.align		4
        /*000c*/ 	.word	index@(vprintf)
	.align		4
        /*0010*/ 	.word	0x00000000
	.align		4
        /*0014*/ 	.word	0xfffffffe
	.align		4
        /*0018*/ 	.word	0x00000000
	.align		4
        /*001c*/ 	.word	0xfffffffd
	.align		4
        /*0020*/ 	.word	0x00000000
	.align		4
        /*0024*/ 	.word	0xfffffffc


//--------------------- .nv.constant4             --------------------------
	.section	.nv.constant4,"a",@progbits
	.align	8
	.align		8
.nv.constant4:
        /*0000*/ 	.dword	vprintf
	.align		8
        /*0008*/ 	.dword	$str


//--------------------- .text._Z10hello_cudav     --------------------------
	.section	.text._Z10hello_cudav,"ax",@progbits
	.align	128
        .global         _Z10hello_cudav
        .type           _Z10hello_cudav,@function
        .size           _Z10hello_cudav,(.L_x_2 - _Z10hello_cudav)
        .other          _Z10hello_cudav,@"STO_CUDA_ENTRY STV_DEFAULT"
_Z10hello_cudav:
.text._Z10hello_cudav:
[----:B------:R-:W0:Y:S01]  /*0000*/  LDC R1, c[0x0][0x37c] ;  /* 0x0000df00ff017b82 */ /* 0x000e220000000800 */
[----:B------:R-:W-:Y:S01]  /*0010*/  MOV R0, 0x0 ;  /* 0x0000000000007802 */ /* 0x000fe20000000f00 */
[----:B------:R-:W1:Y:S01]  /*0020*/  LDCU.64 UR4, c[0x4][0x8] ;  /* 0x01000100ff0477ac */ /* 0x000e620008000a00 */
[----:B------:R-:W-:-:S05]  /*0030*/  CS2R R6, SRZ ;  /* 0x0000000000067805 */ /* 0x000fca000001ff00 */
[----:B------:R2:W3:Y:S01]  /*0040*/  LDC.64 R2, c[0x4][R0] ;  /* 0x0100000000027b82 */ /* 0x0004e20000000a00 */
[----:B-1----:R-:W-:Y:S02]  /*0050*/  IMAD.U32 R4, RZ, RZ, UR4 ;  /* 0x00000004ff047e24 */ /* 0x002fe4000f8e00ff */
[----:B--2---:R-:W-:-:S07]  /*0060*/  IMAD.U32 R5, RZ, RZ, UR5 ;  /* 0x00000005ff057e24 */ /* 0x004fce000f8e00ff */
[----:B------:R-:W-:-:S07]  /*0070*/  LEPC R20, `(.L_x_0) ;  /* 0x000000001014794e */ /* 0x000fce0000000000 */
[----:B0--3--:R-:W-:Y:S05]  /*0080*/  CALL.ABS.NOINC R2 ;  /* 0x0000000002007343 */ /* 0x009fea0003c00000 */
.L_x_0:
[----:B------:R-:W-:Y:S05]  /*0090*/  EXIT ;  /* 0x000000000000794d */ /* 0x000fea0003800000 */
.L_x_1:
[----:B------:R-:W-:-:S00]  /*00a0*/  BRA `(.L_x_1) ;  /* 0xfffffffc00fc7947 */ /* 0x000fc0000383ffff */
[----:B------:R-:W-:-:S00]  /*00b0*/  NOP ;  /* 0x0000000000007918 */ /* 0x000fc00000000000 */
        /* <DEDUP_REMOVED lines=12> */
.L_x_2:


//--------------------- .nv.global.init           --------------------------
	.section	.nv.global.init,"aw",@progbits
.nv.global.init:
	.type		$str,@object
	.size		$str,(.L_0 - $str)
$str:
        /*0000*/ 	.byte	0x48, 0x65, 0x6c, 0x6c, 0x6f, 0x20, 0x43, 0x75, 0x64, 0x61, 0x20, 0x0a, 0x00
.L_0:


//--------------------- .nv.shared.reserved.0     --------------------------
	.section	.nv.shared.reserved.0,"aw",@nobits
	.weak		__nv_reservedSMEM_offset_0_alias
	.size		__nv_reservedSMEM_offset_0_alias, 0, 64
	.other		__nv_reservedSMEM_offset_0_alias,@"STO_CUDA_RESERVED_SHARED STV_DEFAULT"
__nv_reservedSMEM_offset_0_alias:
	.zero		0
	.zero		64


//--------------------- .nv.constant0._Z10hello_cudav --------------------------
	.section	.nv.constant0._Z10hello_cudav,"a",@progbits
	.sectionflags	@""
	.align	4
.nv.constant0._Z10hello_cudav:
	.zero		896


//--------------------- SYMBOLS --------------------------

	.type		.nv.reservedSmem.offset0,@object
	.size		.nv.reservedSmem.offset0,0x4
	.type		vprintf,@function
